//
// Generated by NVIDIA NVVM Compiler
//
// Compiler Build ID: CL-36424714
// Cuda compilation tools, release 13.0, V13.0.88
// Based on NVVM 20.0.0
//

.version 9.0
.target sm_100
.address_size 64

	// .globl	_Z16rgbTogrey_kernelPhS_S_S_

.visible .entry _Z16rgbTogrey_kernelPhS_S_S_(
	.param .u64 .ptr .align 1 _Z16rgbTogrey_kernelPhS_S_S__param_0,
	.param .u64 .ptr .align 1 _Z16rgbTogrey_kernelPhS_S_S__param_1,
	.param .u64 .ptr .align 1 _Z16rgbTogrey_kernelPhS_S_S__param_2,
	.param .u64 .ptr .align 1 _Z16rgbTogrey_kernelPhS_S_S__param_3
)
{
	.reg .pred 	%p<2>;
	.reg .b16 	%rs<4>;
	.reg .b32 	%r<14>;
	.reg .b64 	%rd<14>;
	.reg .b64 	%fd<7>;

	ld.param.u64 	%rd1, [_Z16rgbTogrey_kernelPhS_S_S__param_0];
	ld.param.u64 	%rd2, [_Z16rgbTogrey_kernelPhS_S_S__param_1];
	ld.param.u64 	%rd3, [_Z16rgbTogrey_kernelPhS_S_S__param_2];
	ld.param.u64 	%rd4, [_Z16rgbTogrey_kernelPhS_S_S__param_3];
	mov.u32 	%r2, %ntid.y;
	mov.u32 	%r3, %ctaid.y;
	mov.u32 	%r4, %tid.y;
	mad.lo.s32 	%r5, %r2, %r3, %r4;
	mov.u32 	%r7, %ntid.x;
	mov.u32 	%r8, %ctaid.x;
	mov.u32 	%r9, %tid.x;
	mad.lo.s32 	%r10, %r7, %r8, %r9;
	shl.b32 	%r11, %r5, 13;
	add.s32 	%r1, %r11, %r10;
	max.u32 	%r12, %r10, %r5;
	setp.gt.u32 	%p1, %r12, 8191;
	@%p1 bra 	$L__BB0_2;
	cvta.to.global.u64 	%rd5, %rd1;
	cvta.to.global.u64 	%rd6, %rd2;
	cvta.to.global.u64 	%rd7, %rd3;
	cvta.to.global.u64 	%rd8, %rd4;
	cvt.u64.u32 	%rd9, %r1;
	add.s64 	%rd10, %rd5, %rd9;
	ld.global.u8 	%rs1, [%rd10];
	cvt.rn.f64.u16 	%fd1, %rs1;
	add.s64 	%rd11, %rd6, %rd9;
	ld.global.u8 	%rs2, [%rd11];
	cvt.rn.f64.u16 	%fd2, %rs2;
	mul.f64 	%fd3, %fd2, 0d3FE2C8B439581062;
	fma.rn.f64 	%fd4, %fd1, 0d3FD322D0E5604189, %fd3;
	add.s64 	%rd12, %rd7, %rd9;
	ld.global.u8 	%rs3, [%rd12];
	cvt.rn.f64.u16 	%fd5, %rs3;
	fma.rn.f64 	%fd6, %fd5, 0d3FBD2F1A9FBE76C9, %fd4;
	cvt.rzi.u32.f64 	%r13, %fd6;
	add.s64 	%rd13, %rd8, %rd9;
	st.global.u8 	[%rd13], %r13;
$L__BB0_2:
	ret;

}


// ===== COMPILED SASS (sm_100) =====

	.target	sm_100

	.elftype	@"ET_EXEC"


//--------------------- .note.nv.tkinfo           --------------------------
	.section	.note.nv.tkinfo,"",@"SHT_NOTE"
	.sectionflags	@"SHF_NOTE_NV_TKINFO"
	.tkinfo
        /*0018*/ 	.word	0x00000002
        /*0030*/ 	.string	""
        /*0030*/ 	.string	"ptxas"
        /*0030*/ 	.string	"Cuda compilation tools, release 13.0, V13.0.88"
        /*0030*/ 	.string	"Build cuda_13.0.r13.0/compiler.36424714_0"
        /*0030*/ 	.string	"-arch sm_100 -m 64 "



//--------------------- .note.nv.cuinfo           --------------------------
	.section	.note.nv.cuinfo,"",@"SHT_NOTE"
	.sectionflags	@"SHF_NOTE_NV_CUINFO"
        /*0018*/ 	.short	0x0002
        /*001a*/ 	.short	0x0064
        /*001c*/ 	.short	0x0082
	.zero		2


//--------------------- .nv.info                  --------------------------
	.section	.nv.info,"",@"SHT_CUDA_INFO"
	.align	4


	//----- nvinfo : EIATTR_REGCOUNT
	.align		4
        /*0000*/ 	.byte	0x04, 0x2f
        /*0002*/ 	.short	(.L_1 - .L_0)
	.align		4
.L_0:
        /*0004*/ 	.word	index@(_Z16rgbTogrey_kernelPhS_S_S_)
        /*0008*/ 	.word	0x00000010


	//----- nvinfo : EIATTR_FRAME_SIZE
	.align		4
.L_1:
        /*000c*/ 	.byte	0x04, 0x11
        /*000e*/ 	.short	(.L_3 - .L_2)
	.align		4
.L_2:
        /*0010*/ 	.word	index@(_Z16rgbTogrey_kernelPhS_S_S_)
        /*0014*/ 	.word	0x00000000


	//----- nvinfo : EIATTR_MIN_STACK_SIZE
	.align		4
.L_3:
        /*0018*/ 	.byte	0x04, 0x12
        /*001a*/ 	.short	(.L_5 - .L_4)
	.align		4
.L_4:
        /*001c*/ 	.word	index@(_Z16rgbTogrey_kernelPhS_S_S_)
        /*0020*/ 	.word	0x00000000
.L_5:


//--------------------- .nv.compat                --------------------------
	.section	.nv.compat,"",@"SHT_CUDA_COMPAT_INFO"
	.align	4
        /*0000*/ 	.byte	0x02, 0x09, 0x00, 0x00, 0x02, 0x02, 0x01, 0x00, 0x02, 0x05, 0x05, 0x00, 0x03, 0x07, 0x01, 0x01
        /*0010*/ 	.byte	0x02, 0x03, 0x00, 0x00, 0x02, 0x06, 0x01, 0x00, 0x04, 0x0b, 0x08, 0x00, 0x01, 0x00, 0x00, 0x00
        /*0020*/ 	.byte	0x00, 0x00, 0x00, 0x00


//--------------------- .nv.info._Z16rgbTogrey_kernelPhS_S_S_ --------------------------
	.section	.nv.info._Z16rgbTogrey_kernelPhS_S_S_,"",@"SHT_CUDA_INFO"
	.sectionflags	@""
	.align	4


	//----- nvinfo : EIATTR_CUDA_API_VERSION
	.align		4
        /*0000*/ 	.byte	0x04, 0x37
        /*0002*/ 	.short	(.L_7 - .L_6)
.L_6:
        /*0004*/ 	.word	0x00000082


	//----- nvinfo : EIATTR_KPARAM_INFO
	.align		4
.L_7:
        /*0008*/ 	.byte	0x04, 0x17
        /*000a*/ 	.short	(.L_9 - .L_8)
.L_8:
        /*000c*/ 	.word	0x00000000
        /*0010*/ 	.short	0x0003
        /*0012*/ 	.short	0x0018
        /*0014*/ 	.byte	0x00, 0xf5, 0x21, 0x00


	//----- nvinfo : EIATTR_KPARAM_INFO
	.align		4
.L_9:
        /*0018*/ 	.byte	0x04, 0x17
        /*001a*/ 	.short	(.L_11 - .L_10)
.L_10:
        /*001c*/ 	.word	0x00000000
        /*0020*/ 	.short	0x0002
        /*0022*/ 	.short	0x0010
        /*0024*/ 	.byte	0x00, 0xf5, 0x21, 0x00


	//----- nvinfo : EIATTR_KPARAM_INFO
	.align		4
.L_11:
        /*0028*/ 	.byte	0x04, 0x17
        /*002a*/ 	.short	(.L_13 - .L_12)
.L_12:
        /*002c*/ 	.word	0x00000000
        /*0030*/ 	.short	0x0001
        /*0032*/ 	.short	0x0008
        /*0034*/ 	.byte	0x00, 0xf5, 0x21, 0x00


	//----- nvinfo : EIATTR_KPARAM_INFO
	.align		4
.L_13:
        /*0038*/ 	.byte	0x04, 0x17
        /*003a*/ 	.short	(.L_15 - .L_14)
.L_14:
        /*003c*/ 	.word	0x00000000
        /*0040*/ 	.short	0x0000
        /*0042*/ 	.short	0x0000
        /*0044*/ 	.byte	0x00, 0xf5, 0x21, 0x00


	//----- nvinfo : EIATTR_SPARSE_MMA_MASK
	.align		4
.L_15:
        /*0048*/ 	.byte	0x03, 0x50
        /*004a*/ 	.short	0x0000


	//----- nvinfo : EIATTR_MAXREG_COUNT
	.align		4
        /*004c*/ 	.byte	0x03, 0x1b
        /*004e*/ 	.short	0x00ff


	//----- nvinfo : EIATTR_MERCURY_ISA_VERSION
	.align		4
        /*0050*/ 	.byte	0x03, 0x5f
        /*0052*/ 	.short	0x0101


	//----- nvinfo : EIATTR_VRC_CTA_INIT_COUNT
	.align		4
        /*0054*/ 	.byte	0x02, 0x4a
	.zero		1
	.zero		1


	//----- nvinfo : EIATTR_EXIT_INSTR_OFFSETS
	.align		4
        /*0058*/ 	.byte	0x04, 0x1c
        /*005a*/ 	.short	(.L_17 - .L_16)


	//   ....[0]....
.L_16:
        /*005c*/ 	.word	0x000000b0


	//   ....[1]....
        /*0060*/ 	.word	0x00000290


	//----- nvinfo : EIATTR_CBANK_PARAM_SIZE
	.align		4
.L_17:
        /*0064*/ 	.byte	0x03, 0x19
        /*0066*/ 	.short	0x0020


	//----- nvinfo : EIATTR_PARAM_CBANK
	.align		4
        /*0068*/ 	.byte	0x04, 0x0a
        /*006a*/ 	.short	(.L_19 - .L_18)
	.align		4
.L_18:
        /*006c*/ 	.word	index@(.nv.constant0._Z16rgbTogrey_kernelPhS_S_S_)
        /*0070*/ 	.short	0x0380
        /*0072*/ 	.short	0x0020


	//----- nvinfo : EIATTR_SW_WAR
	.align		4
.L_19:
        /*0074*/ 	.byte	0x04, 0x36
        /*0076*/ 	.short	(.L_21 - .L_20)
.L_20:
        /*0078*/ 	.word	0x00000008
.L_21:


//--------------------- .nv.callgraph             --------------------------
	.section	.nv.callgraph,"",@"SHT_CUDA_CALLGRAPH"
	.align	4
	.sectionentsize	8
	.align		4
        /*0000*/ 	.word	0x00000000
	.align		4
        /*0004*/ 	.word	0xffffffff
	.align		4
        /*0008*/ 	.word	0x00000000
	.align		4
        /*000c*/ 	.word	0xfffffffe
	.align		4
        /*0010*/ 	.word	0x00000000
	.align		4
        /*0014*/ 	.word	0xfffffffd
	.align		4
        /*0018*/ 	.word	0x00000000
	.align		4
        /*001c*/ 	.word	0xfffffffc


//--------------------- .text._Z16rgbTogrey_kernelPhS_S_S_ --------------------------
	.section	.text._Z16rgbTogrey_kernelPhS_S_S_,"ax",@progbits
	.align	128
        .global         _Z16rgbTogrey_kernelPhS_S_S_
        .type           _Z16rgbTogrey_kernelPhS_S_S_,@function
        .size           _Z16rgbTogrey_kernelPhS_S_S_,(.L_x_1 - _Z16rgbTogrey_kernelPhS_S_S_)
        .other          _Z16rgbTogrey_kernelPhS_S_S_,@"STO_CUDA_ENTRY STV_DEFAULT"
_Z16rgbTogrey_kernelPhS_S_S_:
.text._Z16rgbTogrey_kernelPhS_S_S_:
[----:B------:R-:W-:Y:S01]  /*0000*/  LDC R1, c[0x0][0x37c] ;  /* 0x0000df00ff017b82 */ /* 0x000fe20000000800 */
[----:B------:R-:W0:Y:S01]  /*0010*/  S2R R0, SR_CTAID.Y ;  /* 0x0000000000007919 */ /* 0x000e220000002600 */
[----:B------:R-:W0:Y:S01]  /*0020*/  LDCU UR4, c[0x0][0x364] ;  /* 0x00006c80ff0477ac */ /* 0x000e220008000800 */
[----:B------:R-:W0:Y:S01]  /*0030*/  S2R R3, SR_TID.Y ;  /* 0x0000000000037919 */ /* 0x000e220000002200 */
[----:B------:R-:W1:Y:S01]  /*0040*/  LDCU UR5, c[0x0][0x360] ;  /* 0x00006c00ff0577ac */ /* 0x000e620008000800 */
[----:B------:R-:W1:Y:S01]  /*0050*/  S2R R2, SR_CTAID.X ;  /* 0x0000000000027919 */ /* 0x000e620000002500 */
[----:B------:R-:W1:Y:S01]  /*0060*/  S2R R5, SR_TID.X ;  /* 0x0000000000057919 */ /* 0x000e620000002100 */
[----:B0-----:R-:W-:Y:S02]  /*0070*/  IMAD R0, R0, UR4, R3 ;  /* 0x0000000400007c24 */ /* 0x001fe4000f8e0203 */
[----:B-1----:R-:W-:-:S05]  /*0080*/  IMAD R3, R2, UR5, R5 ;  /* 0x0000000502037c24 */ /* 0x002fca000f8e0205 */
[----:B------:R-:W-:-:S04]  /*0090*/  VIMNMX.U32 R2, PT, PT, R0, R3, !PT ;  /* 0x0000000300027248 */ /* 0x000fc80007fe0000 */
[----:B------:R-:W-:-:S13]  /*00a0*/  ISETP.GT.U32.AND P0, PT, R2, 0x1fff, PT ;  /* 0x00001fff0200780c */ /* 0x000fda0003f04070 */
[----:B------:R-:W-:Y:S05]  /*00b0*/  @P0 EXIT ;  /* 0x000000000000094d */ /* 0x000fea0003800000 */
[----:B------:R-:W0:Y:S01]  /*00c0*/  LDCU.128 UR8, c[0x0][0x380] ;  /* 0x00007000ff0877ac */ /* 0x000e220008000c00 */
[----:B------:R-:W-:Y:S01]  /*00d0*/  IMAD R0, R0, 0x2000, R3 ;  /* 0x0000200000007824 */ /* 0x000fe200078e0203 */
[----:B------:R-:W1:Y:S01]  /*00e0*/  LDCU.64 UR4, c[0x0][0x358] ;  /* 0x00006b00ff0477ac */ /* 0x000e620008000a00 */
[----:B------:R-:W2:Y:S03]  /*00f0*/  LDCU.128 UR12, c[0x0][0x390] ;  /* 0x00007200ff0c77ac */ /* 0x000ea60008000c00 */
[----:B0-----:R-:W-:-:S05]  /*0100*/  IADD3 R10, P0, PT, R0, UR10, RZ ;  /* 0x0000000a000a7c10 */ /* 0x001fca000ff1e0ff */
[----:B------:R-:W-:Y:S01]  /*0110*/  IMAD.X R11, RZ, RZ, UR11, P0 ;  /* 0x0000000bff0b7e24 */ /* 0x000fe200080e06ff */
[----:B------:R-:W-:-:S04]  /*0120*/  IADD3 R8, P0, PT, R0, UR8, RZ ;  /* 0x0000000800087c10 */ /* 0x000fc8000ff1e0ff */
[----:B-1----:R-:W3:Y:S01]  /*0130*/  LDG.E.U8 R10, desc[UR4][R10.64] ;  /* 0x000000040a0a7981 */ /* 0x002ee2000c1e1100 */
[----:B------:R-:W-:Y:S02]  /*0140*/  IADD3.X R9, PT, PT, RZ, UR9, RZ, P0, !PT ;  /* 0x00000009ff097c10 */ /* 0x000fe400087fe4ff */
[----:B--2---:R-:W-:-:S03]  /*0150*/  IADD3 R12, P0, PT, R0, UR12, RZ ;  /* 0x0000000c000c7c10 */ /* 0x004fc6000ff1e0ff */
[----:B------:R-:W2:Y:S02]  /*0160*/  LDG.E.U8 R8, desc[UR4][R8.64] ;  /* 0x0000000408087981 */ /* 0x000ea4000c1e1100 */
[----:B------:R-:W-:-:S05]  /*0170*/  IMAD.X R13, RZ, RZ, UR13, P0 ;  /* 0x0000000dff0d7e24 */ /* 0x000fca00080e06ff */
[----:B------:R-:W4:Y:S01]  /*0180*/  LDG.E.U8 R6, desc[UR4][R12.64] ;  /* 0x000000040c067981 */ /* 0x000f22000c1e1100 */
[----:B------:R-:W-:Y:S01]  /*0190*/  UMOV UR6, 0x39581062 ;  /* 0x3958106200067882 */ /* 0x000fe20000000000 */
[----:B------:R-:W-:Y:S01]  /*01a0*/  UMOV UR7, 0x3fe2c8b4 ;  /* 0x3fe2c8b400077882 */ /* 0x000fe20000000000 */
[----:B---3--:R-:W0:Y:S08]  /*01b0*/  I2F.F64.U16 R4, R10 ;  /* 0x0000000a00047312 */ /* 0x008e300000101800 */
[----:B--2---:R-:W1:Y:S01]  /*01c0*/  I2F.F64.U16 R2, R8 ;  /* 0x0000000800027312 */ /* 0x004e620000101800 */
[----:B0-----:R-:W-:-:S07]  /*01d0*/  DMUL R4, R4, UR6 ;  /* 0x0000000604047c28 */ /* 0x001fce0008000000 */
[----:B----4-:R-:W0:Y:S01]  /*01e0*/  I2F.F64.U16 R6, R6 ;  /* 0x0000000600067312 */ /* 0x010e220000101800 */
[----:B------:R-:W-:Y:S01]  /*01f0*/  UMOV UR6, 0xe5604189 ;  /* 0xe560418900067882 */ /* 0x000fe20000000000 */
[----:B------:R-:W-:Y:S02]  /*0200*/  UMOV UR7, 0x3fd322d0 ;  /* 0x3fd322d000077882 */ /* 0x000fe40000000000 */
[----:B-1----:R-:W-:Y:S01]  /*0210*/  DFMA R2, R2, UR6, R4 ;  /* 0x0000000602027c2b */ /* 0x002fe20008000004 */
[----:B------:R-:W-:Y:S01]  /*0220*/  UMOV UR6, 0x9fbe76c9 ;  /* 0x9fbe76c900067882 */ /* 0x000fe20000000000 */
[----:B------:R-:W-:Y:S01]  /*0230*/  UMOV UR7, 0x3fbd2f1a ;  /* 0x3fbd2f1a00077882 */ /* 0x000fe20000000000 */
[----:B------:R-:W-:-:S04]  /*0240*/  IADD3 R4, P0, PT, R0, UR14, RZ ;  /* 0x0000000e00047c10 */ /* 0x000fc8000ff1e0ff */
[----:B------:R-:W-:Y:S01]  /*0250*/  IADD3.X R5, PT, PT, RZ, UR15, RZ, P0, !PT ;  /* 0x0000000fff057c10 */ /* 0x000fe200087fe4ff */
[----:B0-----:R-:W-:-:S10]  /*0260*/  DFMA R2, R6, UR6, R2 ;  /* 0x0000000606027c2b */ /* 0x001fd40008000002 */
[----:B------:R-:W0:Y:S02]  /*0270*/  F2I.U32.F64.TRUNC R3, R2 ;  /* 0x0000000200037311 */ /* 0x000e24000030d000 */
[----:B0-----:R-:W-:Y:S01]  /*0280*/  STG.E.U8 desc[UR4][R4.64], R3 ;  /* 0x0000000304007986 */ /* 0x001fe2000c101104 */
[----:B------:R-:W-:Y:S05]  /*0290*/  EXIT ;  /* 0x000000000000794d */ /* 0x000fea0003800000 */
.L_x_0:
[----:B------:R-:W-:-:S00]  /*02a0*/  BRA `(.L_x_0) ;  /* 0xfffffffc00fc7947 */ /* 0x000fc0000383ffff */
[----:B------:R-:W-:-:S00]  /*02b0*/  NOP ;  /* 0x0000000000007918 */ /* 0x000fc00000000000 */
        /* <DEDUP_REMOVED lines=12> */
.L_x_1:


//--------------------- .nv.shared.reserved.0     --------------------------
	.section	.nv.shared.reserved.0,"aw",@nobits
	.weak		__nv_reservedSMEM_offset_0_alias
	.size		__nv_reservedSMEM_offset_0_alias, 0, 64
	.other		__nv_reservedSMEM_offset_0_alias,@"STO_CUDA_RESERVED_SHARED STV_DEFAULT"
__nv_reservedSMEM_offset_0_alias:
	.zero		0
	.zero		64


//--------------------- .nv.constant0._Z16rgbTogrey_kernelPhS_S_S_ --------------------------
	.section	.nv.constant0._Z16rgbTogrey_kernelPhS_S_S_,"a",@progbits
	.sectionflags	@""
	.align	4
.nv.constant0._Z16rgbTogrey_kernelPhS_S_S_:
	.zero		928


//--------------------- SYMBOLS --------------------------

	.type		.nv.reservedSmem.offset0,@object
	.size		.nv.reservedSmem.offset0,0x4
